//
// Generated by NVIDIA NVVM Compiler
//
// Compiler Build ID: CL-36424714
// Cuda compilation tools, release 13.0, V13.0.88
// Based on NVVM 20.0.0
//

.version 9.0
.target sm_100
.address_size 64

	// .globl	_Z7testAddPf

.visible .entry _Z7testAddPf(
	.param .u64 .ptr .align 1 _Z7testAddPf_param_0
)
{
	.reg .b32 	%f<101>;
	.reg .b64 	%rd<3>;

	ld.param.u64 	%rd1, [_Z7testAddPf_param_0];
	cvta.to.global.u64 	%rd2, %rd1;
	atom.global.add.f32 	%f1, [%rd2], 0f3F800000;
	atom.global.add.f32 	%f2, [%rd2+4], 0f3F800000;
	atom.global.add.f32 	%f3, [%rd2+8], 0f3F800000;
	atom.global.add.f32 	%f4, [%rd2+12], 0f3F800000;
	atom.global.add.f32 	%f5, [%rd2+16], 0f3F800000;
	atom.global.add.f32 	%f6, [%rd2+20], 0f3F800000;
	atom.global.add.f32 	%f7, [%rd2+24], 0f3F800000;
	atom.global.add.f32 	%f8, [%rd2+28], 0f3F800000;
	atom.global.add.f32 	%f9, [%rd2+32], 0f3F800000;
	atom.global.add.f32 	%f10, [%rd2+36], 0f3F800000;
	atom.global.add.f32 	%f11, [%rd2+40], 0f3F800000;
	atom.global.add.f32 	%f12, [%rd2+44], 0f3F800000;
	atom.global.add.f32 	%f13, [%rd2+48], 0f3F800000;
	atom.global.add.f32 	%f14, [%rd2+52], 0f3F800000;
	atom.global.add.f32 	%f15, [%rd2+56], 0f3F800000;
	atom.global.add.f32 	%f16, [%rd2+60], 0f3F800000;
	atom.global.add.f32 	%f17, [%rd2+64], 0f3F800000;
	atom.global.add.f32 	%f18, [%rd2+68], 0f3F800000;
	atom.global.add.f32 	%f19, [%rd2+72], 0f3F800000;
	atom.global.add.f32 	%f20, [%rd2+76], 0f3F800000;
	atom.global.add.f32 	%f21, [%rd2+80], 0f3F800000;
	atom.global.add.f32 	%f22, [%rd2+84], 0f3F800000;
	atom.global.add.f32 	%f23, [%rd2+88], 0f3F800000;
	atom.global.add.f32 	%f24, [%rd2+92], 0f3F800000;
	atom.global.add.f32 	%f25, [%rd2+96], 0f3F800000;
	atom.global.add.f32 	%f26, [%rd2+100], 0f3F800000;
	atom.global.add.f32 	%f27, [%rd2+104], 0f3F800000;
	atom.global.add.f32 	%f28, [%rd2+108], 0f3F800000;
	atom.global.add.f32 	%f29, [%rd2+112], 0f3F800000;
	atom.global.add.f32 	%f30, [%rd2+116], 0f3F800000;
	atom.global.add.f32 	%f31, [%rd2+120], 0f3F800000;
	atom.global.add.f32 	%f32, [%rd2+124], 0f3F800000;
	atom.global.add.f32 	%f33, [%rd2+128], 0f3F800000;
	atom.global.add.f32 	%f34, [%rd2+132], 0f3F800000;
	atom.global.add.f32 	%f35, [%rd2+136], 0f3F800000;
	atom.global.add.f32 	%f36, [%rd2+140], 0f3F800000;
	atom.global.add.f32 	%f37, [%rd2+144], 0f3F800000;
	atom.global.add.f32 	%f38, [%rd2+148], 0f3F800000;
	atom.global.add.f32 	%f39, [%rd2+152], 0f3F800000;
	atom.global.add.f32 	%f40, [%rd2+156], 0f3F800000;
	atom.global.add.f32 	%f41, [%rd2+160], 0f3F800000;
	atom.global.add.f32 	%f42, [%rd2+164], 0f3F800000;
	atom.global.add.f32 	%f43, [%rd2+168], 0f3F800000;
	atom.global.add.f32 	%f44, [%rd2+172], 0f3F800000;
	atom.global.add.f32 	%f45, [%rd2+176], 0f3F800000;
	atom.global.add.f32 	%f46, [%rd2+180], 0f3F800000;
	atom.global.add.f32 	%f47, [%rd2+184], 0f3F800000;
	atom.global.add.f32 	%f48, [%rd2+188], 0f3F800000;
	atom.global.add.f32 	%f49, [%rd2+192], 0f3F800000;
	atom.global.add.f32 	%f50, [%rd2+196], 0f3F800000;
	atom.global.add.f32 	%f51, [%rd2+200], 0f3F800000;
	atom.global.add.f32 	%f52, [%rd2+204], 0f3F800000;
	atom.global.add.f32 	%f53, [%rd2+208], 0f3F800000;
	atom.global.add.f32 	%f54, [%rd2+212], 0f3F800000;
	atom.global.add.f32 	%f55, [%rd2+216], 0f3F800000;
	atom.global.add.f32 	%f56, [%rd2+220], 0f3F800000;
	atom.global.add.f32 	%f57, [%rd2+224], 0f3F800000;
	atom.global.add.f32 	%f58, [%rd2+228], 0f3F800000;
	atom.global.add.f32 	%f59, [%rd2+232], 0f3F800000;
	atom.global.add.f32 	%f60, [%rd2+236], 0f3F800000;
	atom.global.add.f32 	%f61, [%rd2+240], 0f3F800000;
	atom.global.add.f32 	%f62, [%rd2+244], 0f3F800000;
	atom.global.add.f32 	%f63, [%rd2+248], 0f3F800000;
	atom.global.add.f32 	%f64, [%rd2+252], 0f3F800000;
	atom.global.add.f32 	%f65, [%rd2+256], 0f3F800000;
	atom.global.add.f32 	%f66, [%rd2+260], 0f3F800000;
	atom.global.add.f32 	%f67, [%rd2+264], 0f3F800000;
	atom.global.add.f32 	%f68, [%rd2+268], 0f3F800000;
	atom.global.add.f32 	%f69, [%rd2+272], 0f3F800000;
	atom.global.add.f32 	%f70, [%rd2+276], 0f3F800000;
	atom.global.add.f32 	%f71, [%rd2+280], 0f3F800000;
	atom.global.add.f32 	%f72, [%rd2+284], 0f3F800000;
	atom.global.add.f32 	%f73, [%rd2+288], 0f3F800000;
	atom.global.add.f32 	%f74, [%rd2+292], 0f3F800000;
	atom.global.add.f32 	%f75, [%rd2+296], 0f3F800000;
	atom.global.add.f32 	%f76, [%rd2+300], 0f3F800000;
	atom.global.add.f32 	%f77, [%rd2+304], 0f3F800000;
	atom.global.add.f32 	%f78, [%rd2+308], 0f3F800000;
	atom.global.add.f32 	%f79, [%rd2+312], 0f3F800000;
	atom.global.add.f32 	%f80, [%rd2+316], 0f3F800000;
	atom.global.add.f32 	%f81, [%rd2+320], 0f3F800000;
	atom.global.add.f32 	%f82, [%rd2+324], 0f3F800000;
	atom.global.add.f32 	%f83, [%rd2+328], 0f3F800000;
	atom.global.add.f32 	%f84, [%rd2+332], 0f3F800000;
	atom.global.add.f32 	%f85, [%rd2+336], 0f3F800000;
	atom.global.add.f32 	%f86, [%rd2+340], 0f3F800000;
	atom.global.add.f32 	%f87, [%rd2+344], 0f3F800000;
	atom.global.add.f32 	%f88, [%rd2+348], 0f3F800000;
	atom.global.add.f32 	%f89, [%rd2+352], 0f3F800000;
	atom.global.add.f32 	%f90, [%rd2+356], 0f3F800000;
	atom.global.add.f32 	%f91, [%rd2+360], 0f3F800000;
	atom.global.add.f32 	%f92, [%rd2+364], 0f3F800000;
	atom.global.add.f32 	%f93, [%rd2+368], 0f3F800000;
	atom.global.add.f32 	%f94, [%rd2+372], 0f3F800000;
	atom.global.add.f32 	%f95, [%rd2+376], 0f3F800000;
	atom.global.add.f32 	%f96, [%rd2+380], 0f3F800000;
	atom.global.add.f32 	%f97, [%rd2+384], 0f3F800000;
	atom.global.add.f32 	%f98, [%rd2+388], 0f3F800000;
	atom.global.add.f32 	%f99, [%rd2+392], 0f3F800000;
	atom.global.add.f32 	%f100, [%rd2+396], 0f3F800000;
	ret;

}


// ===== COMPILED SASS (sm_100) =====

	.target	sm_100

	.elftype	@"ET_EXEC"


//--------------------- .note.nv.tkinfo           --------------------------
	.section	.note.nv.tkinfo,"",@"SHT_NOTE"
	.sectionflags	@"SHF_NOTE_NV_TKINFO"
	.tkinfo
        /*0018*/ 	.word	0x00000002
        /*0030*/ 	.string	""
        /*0030*/ 	.string	"ptxas"
        /*0030*/ 	.string	"Cuda compilation tools, release 13.0, V13.0.88"
        /*0030*/ 	.string	"Build cuda_13.0.r13.0/compiler.36424714_0"
        /*0030*/ 	.string	"-arch sm_100 -m 64 "



//--------------------- .note.nv.cuinfo           --------------------------
	.section	.note.nv.cuinfo,"",@"SHT_NOTE"
	.sectionflags	@"SHF_NOTE_NV_CUINFO"
        /*0018*/ 	.short	0x0002
        /*001a*/ 	.short	0x0064
        /*001c*/ 	.short	0x0082
	.zero		2


//--------------------- .nv.info                  --------------------------
	.section	.nv.info,"",@"SHT_CUDA_INFO"
	.align	4


	//----- nvinfo : EIATTR_REGCOUNT
	.align		4
        /*0000*/ 	.byte	0x04, 0x2f
        /*0002*/ 	.short	(.L_1 - .L_0)
	.align		4
.L_0:
        /*0004*/ 	.word	index@(_Z7testAddPf)
        /*0008*/ 	.word	0x0000000a


	//----- nvinfo : EIATTR_FRAME_SIZE
	.align		4
.L_1:
        /*000c*/ 	.byte	0x04, 0x11
        /*000e*/ 	.short	(.L_3 - .L_2)
	.align		4
.L_2:
        /*0010*/ 	.word	index@(_Z7testAddPf)
        /*0014*/ 	.word	0x00000000


	//----- nvinfo : EIATTR_MIN_STACK_SIZE
	.align		4
.L_3:
        /*0018*/ 	.byte	0x04, 0x12
        /*001a*/ 	.short	(.L_5 - .L_4)
	.align		4
.L_4:
        /*001c*/ 	.word	index@(_Z7testAddPf)
        /*0020*/ 	.word	0x00000000
.L_5:


//--------------------- .nv.compat                --------------------------
	.section	.nv.compat,"",@"SHT_CUDA_COMPAT_INFO"
	.align	4
        /*0000*/ 	.byte	0x02, 0x09, 0x00, 0x00, 0x02, 0x02, 0x01, 0x00, 0x02, 0x05, 0x05, 0x00, 0x03, 0x07, 0x01, 0x01
        /*0010*/ 	.byte	0x02, 0x03, 0x00, 0x00, 0x02, 0x06, 0x01, 0x00, 0x04, 0x0b, 0x08, 0x00, 0x09, 0x00, 0x00, 0x00
        /*0020*/ 	.byte	0x00, 0x00, 0x00, 0x00


//--------------------- .nv.info._Z7testAddPf     --------------------------
	.section	.nv.info._Z7testAddPf,"",@"SHT_CUDA_INFO"
	.sectionflags	@""
	.align	4


	//----- nvinfo : EIATTR_CUDA_API_VERSION
	.align		4
        /*0000*/ 	.byte	0x04, 0x37
        /*0002*/ 	.short	(.L_7 - .L_6)
.L_6:
        /*0004*/ 	.word	0x00000082


	//----- nvinfo : EIATTR_KPARAM_INFO
	.align		4
.L_7:
        /*0008*/ 	.byte	0x04, 0x17
        /*000a*/ 	.short	(.L_9 - .L_8)
.L_8:
        /*000c*/ 	.word	0x00000000
        /*0010*/ 	.short	0x0000
        /*0012*/ 	.short	0x0000
        /*0014*/ 	.byte	0x00, 0xf5, 0x21, 0x00


	//----- nvinfo : EIATTR_SPARSE_MMA_MASK
	.align		4
.L_9:
        /*0018*/ 	.byte	0x03, 0x50
        /*001a*/ 	.short	0x0000


	//----- nvinfo : EIATTR_MAXREG_COUNT
	.align		4
        /*001c*/ 	.byte	0x03, 0x1b
        /*001e*/ 	.short	0x00ff


	//----- nvinfo : EIATTR_MERCURY_ISA_VERSION
	.align		4
        /*0020*/ 	.byte	0x03, 0x5f
        /*0022*/ 	.short	0x0101


	//----- nvinfo : EIATTR_VRC_CTA_INIT_COUNT
	.align		4
        /*0024*/ 	.byte	0x02, 0x4a
	.zero		1
	.zero		1


	//----- nvinfo : EIATTR_EXIT_INSTR_OFFSETS
	.align		4
        /*0028*/ 	.byte	0x04, 0x1c
        /*002a*/ 	.short	(.L_11 - .L_10)


	//   ....[0]....
.L_10:
        /*002c*/ 	.word	0x000006d0


	//----- nvinfo : EIATTR_CBANK_PARAM_SIZE
	.align		4
.L_11:
        /*0030*/ 	.byte	0x03, 0x19
        /*0032*/ 	.short	0x0008


	//----- nvinfo : EIATTR_PARAM_CBANK
	.align		4
        /*0034*/ 	.byte	0x04, 0x0a
        /*0036*/ 	.short	(.L_13 - .L_12)
	.align		4
.L_12:
        /*0038*/ 	.word	index@(.nv.constant0._Z7testAddPf)
        /*003c*/ 	.short	0x0380
        /*003e*/ 	.short	0x0008


	//----- nvinfo : EIATTR_SW_WAR
	.align		4
.L_13:
        /*0040*/ 	.byte	0x04, 0x36
        /*0042*/ 	.short	(.L_15 - .L_14)
.L_14:
        /*0044*/ 	.word	0x00000008
.L_15:


//--------------------- .nv.callgraph             --------------------------
	.section	.nv.callgraph,"",@"SHT_CUDA_CALLGRAPH"
	.align	4
	.sectionentsize	8
	.align		4
        /*0000*/ 	.word	0x00000000
	.align		4
        /*0004*/ 	.word	0xffffffff
	.align		4
        /*0008*/ 	.word	0x00000000
	.align		4
        /*000c*/ 	.word	0xfffffffe
	.align		4
        /*0010*/ 	.word	0x00000000
	.align		4
        /*0014*/ 	.word	0xfffffffd
	.align		4
        /*0018*/ 	.word	0x00000000
	.align		4
        /*001c*/ 	.word	0xfffffffc


//--------------------- .text._Z7testAddPf        --------------------------
	.section	.text._Z7testAddPf,"ax",@progbits
	.align	128
        .global         _Z7testAddPf
        .type           _Z7testAddPf,@function
        .size           _Z7testAddPf,(.L_x_1 - _Z7testAddPf)
        .other          _Z7testAddPf,@"STO_CUDA_ENTRY STV_DEFAULT"
_Z7testAddPf:
.text._Z7testAddPf:
[----:B------:R-:W-:Y:S01]  /*0000*/  LDC R1, c[0x0][0x37c] ;  /* 0x0000df00ff017b82 */ /* 0x000fe20000000800 */
[----:B------:R-:W0:Y:S07]  /*0010*/  LDCU.64 UR4, c[0x0][0x380] ;  /* 0x00007000ff0477ac */ /* 0x000e2e0008000a00 */
[----:B------:R-:W1:Y:S01]  /*0020*/  LDC.64 R2, c[0x0][0x380] ;  /* 0x0000e000ff027b82 */ /* 0x000e620000000a00 */
[----:B------:R-:W-:Y:S01]  /*0030*/  HFMA2 R7, -RZ, RZ, 1.875, 0 ;  /* 0x3f800000ff077431 */ /* 0x000fe200000001ff */
[----:B------:R-:W1:Y:S01]  /*0040*/  LDCU.64 UR6, c[0x0][0x358] ;  /* 0x00006b00ff0677ac */ /* 0x000e620008000a00 */
[----:B0-----:R-:W-:-:S04]  /*0050*/  UIADD3 UR4, UP0, UPT, UR4, 0x4, URZ ;  /* 0x0000000404047890 */ /* 0x001fc8000ff1e0ff */
[----:B------:R-:W-:Y:S02]  /*0060*/  UIADD3.X UR5, UPT, UPT, URZ, UR5, URZ, UP0, !UPT ;  /* 0x00000005ff057290 */ /* 0x000fe400087fe4ff */
[----:B------:R-:W-:Y:S01]  /*0070*/  MOV R4, UR4 ;  /* 0x0000000400047c02 */ /* 0x000fe20008000f00 */
[----:B-1----:R-:W-:Y:S03]  /*0080*/  REDG.E.ADD.F32.FTZ.RN.STRONG.GPU desc[UR6][R2.64], R7 ;  /* 0x00000007020079a6 */ /* 0x002fe6000c12f306 */
[----:B------:R-:W-:-:S05]  /*0090*/  MOV R5, UR5 ;  /* 0x0000000500057c02 */ /* 0x000fca0008000f00 */
[----:B------:R-:W-:Y:S04]  /*00a0*/  REDG.E.ADD.F32.FTZ.RN.STRONG.GPU desc[UR6][R4.64], R7 ;  /* 0x00000007040079a6 */ /* 0x000fe8000c12f306 */
        /* <DEDUP_REMOVED lines=97> */
[----:B------:R-:W-:Y:S01]  /*06c0*/  REDG.E.ADD.F32.FTZ.RN.STRONG.GPU desc[UR6][R4.64+0x188], R7 ;  /* 0x00018807040079a6 */ /* 0x000fe2000c12f306 */
[----:B------:R-:W-:Y:S05]  /*06d0*/  EXIT ;  /* 0x000000000000794d */ /* 0x000fea0003800000 */
.L_x_0:
[----:B------:R-:W-:-:S00]  /*06e0*/  BRA `(.L_x_0) ;  /* 0xfffffffc00fc7947 */ /* 0x000fc0000383ffff */
[----:B------:R-:W-:-:S00]  /*06f0*/  NOP ;  /* 0x0000000000007918 */ /* 0x000fc00000000000 */
        /* <DEDUP_REMOVED lines=8> */
.L_x_1:


//--------------------- .nv.shared.reserved.0     --------------------------
	.section	.nv.shared.reserved.0,"aw",@nobits
	.weak		__nv_reservedSMEM_offset_0_alias
	.size		__nv_reservedSMEM_offset_0_alias, 0, 64
	.other		__nv_reservedSMEM_offset_0_alias,@"STO_CUDA_RESERVED_SHARED STV_DEFAULT"
__nv_reservedSMEM_offset_0_alias:
	.zero		0
	.zero		64


//--------------------- .nv.constant0._Z7testAddPf --------------------------
	.section	.nv.constant0._Z7testAddPf,"a",@progbits
	.sectionflags	@""
	.align	4
.nv.constant0._Z7testAddPf:
	.zero		904


//--------------------- SYMBOLS --------------------------

	.type		.nv.reservedSmem.offset0,@object
	.size		.nv.reservedSmem.offset0,0x4
